	.headerflags	@"EF_CUDA_TEXMODE_UNIFIED EF_CUDA_64BIT_ADDRESS EF_CUDA_ACCELERATORS EF_CUDA_SM90 EF_CUDA_VIRTUAL_SM(EF_CUDA_SM90)"
	.elftype	@"ET_EXEC"


//--------------------- .nv.info                  --------------------------
	.section	.nv.info,"",@"SHT_CUDA_INFO"
	.align	4


	//----- nvinfo : EIATTR_REGCOUNT
	.align		4
        /*0000*/ 	.byte	0x04, 0x2f
        /*0002*/ 	.short	(.L_1 - .L_0)
	.align		4
.L_0:
        /*0004*/ 	.word	index@(triton_poi_fused_max_pool2d_with_indices_6)
        /*0008*/ 	.word	0x00000022


	//----- nvinfo : EIATTR_MIN_STACK_SIZE
	.align		4
.L_1:
        /*000c*/ 	.byte	0x04, 0x12
        /*000e*/ 	.short	(.L_3 - .L_2)
	.align		4
.L_2:
        /*0010*/ 	.word	index@(triton_poi_fused_max_pool2d_with_indices_6)
        /*0014*/ 	.word	0x00000000


	//----- nvinfo : EIATTR_FRAME_SIZE
	.align		4
.L_3:
        /*0018*/ 	.byte	0x04, 0x11
        /*001a*/ 	.short	(.L_5 - .L_4)
	.align		4
.L_4:
        /*001c*/ 	.word	index@(triton_poi_fused_max_pool2d_with_indices_6)
        /*0020*/ 	.word	0x00000000


	//----- nvinfo : EIATTR_MIN_STACK_SIZE
	.align		4
.L_5:
        /*0024*/ 	.byte	0x04, 0x12
        /*0026*/ 	.short	(.L_7 - .L_6)
	.align		4
.L_6:
        /*0028*/ 	.word	index@(triton_poi_fused_max_pool2d_with_indices_6)
        /*002c*/ 	.word	0x00000000
.L_7:


//--------------------- .nv.info.triton_poi_fused_max_pool2d_with_indices_6 --------------------------
	.section	.nv.info.triton_poi_fused_max_pool2d_with_indices_6,"",@"SHT_CUDA_INFO"
	.sectionflags	@""
	.align	4


	//----- nvinfo : EIATTR_CUDA_API_VERSION
	.align		4
        /*0000*/ 	.byte	0x04, 0x37
        /*0002*/ 	.short	(.L_9 - .L_8)
.L_8:
        /*0004*/ 	.word	0x0000007c


	//----- nvinfo : EIATTR_KPARAM_INFO
	.align		4
.L_9:
        /*0008*/ 	.byte	0x04, 0x17
        /*000a*/ 	.short	(.L_11 - .L_10)
.L_10:
        /*000c*/ 	.word	0x00000000
        /*0010*/ 	.short	0x0003
        /*0012*/ 	.short	0x0014
        /*0014*/ 	.byte	0x00, 0xf0, 0x11, 0x00


	//----- nvinfo : EIATTR_KPARAM_INFO
	.align		4
.L_11:
        /*0018*/ 	.byte	0x04, 0x17
        /*001a*/ 	.short	(.L_13 - .L_12)
.L_12:
        /*001c*/ 	.word	0x00000000
        /*0020*/ 	.short	0x0002
        /*0022*/ 	.short	0x0010
        /*0024*/ 	.byte	0x00, 0xf0, 0x11, 0x00


	//----- nvinfo : EIATTR_KPARAM_INFO
	.align		4
.L_13:
        /*0028*/ 	.byte	0x04, 0x17
        /*002a*/ 	.short	(.L_15 - .L_14)
.L_14:
        /*002c*/ 	.word	0x00000000
        /*0030*/ 	.short	0x0001
        /*0032*/ 	.short	0x0008
        /*0034*/ 	.byte	0x00, 0xf4, 0x21, 0x00


	//----- nvinfo : EIATTR_KPARAM_INFO
	.align		4
.L_15:
        /*0038*/ 	.byte	0x04, 0x17
        /*003a*/ 	.short	(.L_17 - .L_16)
.L_16:
        /*003c*/ 	.word	0x00000000
        /*0040*/ 	.short	0x0000
        /*0042*/ 	.short	0x0000
        /*0044*/ 	.byte	0x00, 0xf4, 0x21, 0x00


	//----- nvinfo : EIATTR_SPARSE_MMA_MASK
	.align		4
.L_17:
        /*0048*/ 	.byte	0x03, 0x50
        /*004a*/ 	.short	0x0000


	//----- nvinfo : EIATTR_MAXREG_COUNT
	.align		4
        /*004c*/ 	.byte	0x03, 0x1b
        /*004e*/ 	.short	0x00ff


	//----- nvinfo : EIATTR_EXIT_INSTR_OFFSETS
	.align		4
        /*0050*/ 	.byte	0x04, 0x1c
        /*0052*/ 	.short	(.L_19 - .L_18)


	//   ....[0]....
.L_18:
        /*0054*/ 	.word	0x00001de0


	//   ....[1]....
        /*0058*/ 	.word	0x00001e90


	//----- nvinfo : EIATTR_REQNTID
	.align		4
.L_19:
        /*005c*/ 	.byte	0x04, 0x10
        /*005e*/ 	.short	(.L_21 - .L_20)
.L_20:
        /*0060*/ 	.word	0x00000080
        /*0064*/ 	.word	0x00000001
        /*0068*/ 	.word	0x00000001


	//----- nvinfo : EIATTR_CBANK_PARAM_SIZE
	.align		4
.L_21:
        /*006c*/ 	.byte	0x03, 0x19
        /*006e*/ 	.short	0x0018


	//----- nvinfo : EIATTR_PARAM_CBANK
	.align		4
        /*0070*/ 	.byte	0x04, 0x0a
        /*0072*/ 	.short	(.L_23 - .L_22)
	.align		4
.L_22:
        /*0074*/ 	.word	index@(.nv.constant0.triton_poi_fused_max_pool2d_with_indices_6)
        /*0078*/ 	.short	0x0210
        /*007a*/ 	.short	0x0018


	//----- nvinfo : EIATTR_SW_WAR
	.align		4
.L_23:
        /*007c*/ 	.byte	0x04, 0x36
        /*007e*/ 	.short	(.L_25 - .L_24)
.L_24:
        /*0080*/ 	.word	0x00000008
.L_25:


//--------------------- .nv.callgraph             --------------------------
	.section	.nv.callgraph,"",@"SHT_CUDA_CALLGRAPH"
	.align	4
	.sectionentsize	8
	.align		4
        /*0000*/ 	.word	0x00000000
	.align		4
        /*0004*/ 	.word	0xffffffff
	.align		4
        /*0008*/ 	.word	0x00000000
	.align		4
        /*000c*/ 	.word	0xfffffffe
	.align		4
        /*0010*/ 	.word	0x00000000
	.align		4
        /*0014*/ 	.word	0xfffffffd
	.align		4
        /*0018*/ 	.word	0x00000000
	.align		4
        /*001c*/ 	.word	0xfffffffc


//--------------------- .text.triton_poi_fused_max_pool2d_with_indices_6 --------------------------
	.section	.text.triton_poi_fused_max_pool2d_with_indices_6,"ax",@progbits
	.sectionflags	@"SHF_BARRIERS=1"
	.align	128
        .global         triton_poi_fused_max_pool2d_with_indices_6
        .type           triton_poi_fused_max_pool2d_with_indices_6,@function
        .size           triton_poi_fused_max_pool2d_with_indices_6,(.L_x_1 - triton_poi_fused_max_pool2d_with_indices_6)
        .other          triton_poi_fused_max_pool2d_with_indices_6,@"STO_CUDA_ENTRY STV_DEFAULT"
triton_poi_fused_max_pool2d_with_indices_6:
.text.triton_poi_fused_max_pool2d_with_indices_6:
[----:B------:R-:W0:Y:S02]  /*0000*/  LDC R1, c[0x0][0x28] ;  /* 0x00000a00ff017b82 */ /* 0x000e240000000800 */
[----:B------:R-:W1:Y:S01]  /*0010*/  S2R R0, SR_TID.X ;  /* 0x0000000000007919 */ /* 0x000e620000002100 */
[----:B------:R-:W2:Y:S01]  /*0020*/  S2UR UR4, SR_CTAID.Y ;  /* 0x00000000000479c3 */ /* 0x000ea20000002600 */
[----:B------:R-:W-:Y:S01]  /*0030*/  IMAD.MOV.U32 R4, RZ, RZ, RZ ;  /* 0x000000ffff047224 */ /* 0x000fe200078e00ff */
[----:B------:R-:W-:Y:S01]  /*0040*/  CS2R R18, SRZ ;  /* 0x0000000000127805 */ /* 0x000fe2000001ff00 */
[----:B------:R-:W3:Y:S01]  /*0050*/  S2R R14, SR_CTAID.X ;  /* 0x00000000000e7919 */ /* 0x000ee20000002500 */
[----:B------:R-:W-:-:S04]  /*0060*/  ULDC.64 UR8, c[0x0][0x208] ;  /* 0x0000820000087ab9 */ /* 0x000fc80000000a00 */
[----:B------:R-:W4:Y:S01]  /*0070*/  LDC.64 R28, c[0x0][0x210] ;  /* 0x00008400ff1c7b82 */ /* 0x000f220000000a00 */
[----:B--2---:R-:W-:Y:S01]  /*0080*/  USHF.L.U32 UR4, UR4, 0x5, URZ ;  /* 0x0000000504047899 */ /* 0x004fe2000800063f */
[----:B-1----:R-:W-:-:S04]  /*0090*/  SHF.R.U32.HI R2, RZ, 0x3, R0 ;  /* 0x00000003ff027819 */ /* 0x002fc80000011600 */
[----:B------:R-:W-:-:S04]  /*00a0*/  SGXT.U32 R2, R2, 0x4 ;  /* 0x000000040202781a */ /* 0x000fc80000000000 */
[----:B------:R-:W-:Y:S01]  /*00b0*/  LOP3.LUT R3, R2, UR4, RZ, 0xfc, !PT ;  /* 0x0000000402037c12 */ /* 0x000fe2000f8efcff */
[----:B------:R-:W-:-:S03]  /*00c0*/  IMAD.MOV.U32 R2, RZ, RZ, RZ ;  /* 0x000000ffff027224 */ /* 0x000fc600078e00ff */
[C---:B------:R-:W-:Y:S01]  /*00d0*/  LOP3.LUT R5, R3.reuse, 0x10, RZ, 0xfc, !PT ;  /* 0x0000001003057812 */ /* 0x040fe200078efcff */
[----:B------:R-:W-:-:S04]  /*00e0*/  IMAD.HI R8, R3, -0x7bdef7bd, R2 ;  /* 0x8421084303087827 */ /* 0x000fc800078e0202 */
[----:B------:R-:W-:Y:S01]  /*00f0*/  IMAD.HI R6, R5, -0x7bdef7bd, R4 ;  /* 0x8421084305067827 */ /* 0x000fe200078e0204 */
[----:B------:R-:W-:-:S03]  /*0100*/  SHF.R.U32.HI R9, RZ, 0x1f, R8 ;  /* 0x0000001fff097819 */ /* 0x000fc60000011608 */
[----:B------:R-:W-:Y:S01]  /*0110*/  IMAD.HI R2, R3, -0x779bd671, R2 ;  /* 0x8864298f03027827 */ /* 0x000fe200078e0202 */
[----:B------:R-:W-:Y:S02]  /*0120*/  SHF.R.U32.HI R7, RZ, 0x1f, R6 ;  /* 0x0000001fff077819 */ /* 0x000fe40000011606 */
[----:B------:R-:W-:Y:S01]  /*0130*/  LEA.HI.SX32 R9, R8, R9, 0x1c ;  /* 0x0000000908097211 */ /* 0x000fe200078fe2ff */
[----:B------:R-:W-:Y:S01]  /*0140*/  IMAD.HI R4, R5, -0x779bd671, R4 ;  /* 0x8864298f05047827 */ /* 0x000fe200078e0204 */
[----:B------:R-:W-:Y:S02]  /*0150*/  LEA.HI.SX32 R7, R6, R7, 0x1c ;  /* 0x0000000706077211 */ /* 0x000fe400078fe2ff */
[----:B------:R-:W-:Y:S01]  /*0160*/  SHF.R.U32.HI R11, RZ, 0x1f, R2 ;  /* 0x0000001fff0b7819 */ /* 0x000fe20000011602 */
[----:B------:R-:W-:Y:S01]  /*0170*/  IMAD.MOV.U32 R6, RZ, RZ, RZ ;  /* 0x000000ffff067224 */ /* 0x000fe200078e00ff */
[----:B------:R-:W-:Y:S01]  /*0180*/  SHF.R.U32.HI R13, RZ, 0x1f, R4 ;  /* 0x0000001fff0d7819 */ /* 0x000fe20000011604 */
[----:B------:R-:W-:Y:S01]  /*0190*/  IMAD.MOV.U32 R8, RZ, RZ, RZ ;  /* 0x000000ffff087224 */ /* 0x000fe200078e00ff */
[----:B------:R-:W-:Y:S01]  /*01a0*/  LEA.HI.SX32 R15, R2, R11, 0x17 ;  /* 0x0000000b020f7211 */ /* 0x000fe200078fbaff */
[----:B------:R-:W-:Y:S01]  /*01b0*/  IMAD.HI R12, R7, -0x7bdef7bd, R6 ;  /* 0x84210843070c7827 */ /* 0x000fe200078e0206 */
[----:B------:R-:W-:-:S03]  /*01c0*/  LEA.HI.SX32 R10, R4, R13, 0x17 ;  /* 0x0000000d040a7211 */ /* 0x000fc600078fbaff */
[----:B---3--:R-:W-:Y:S01]  /*01d0*/  IMAD.SHL.U32 R2, R14, 0x20, RZ ;  /* 0x000000200e027824 */ /* 0x008fe200078e00ff */
[----:B------:R-:W-:Y:S01]  /*01e0*/  SHF.R.U32.HI R11, RZ, 0x1f, R12 ;  /* 0x0000001fff0b7819 */ /* 0x000fe2000001160c */
[----:B------:R-:W-:-:S03]  /*01f0*/  IMAD.HI R6, R9, -0x7bdef7bd, R8 ;  /* 0x8421084309067827 */ /* 0x000fc600078e0208 */
[----:B------:R-:W-:Y:S01]  /*0200*/  LEA.HI R17, R12, R11, RZ, 0x1c ;  /* 0x0000000b0c117211 */ /* 0x000fe200078fe0ff */
[----:B------:R-:W-:Y:S01]  /*0210*/  IMAD.SHL.U32 R11, R0, 0x4, RZ ;  /* 0x00000004000b7824 */ /* 0x000fe200078e00ff */
[----:B------:R-:W-:Y:S01]  /*0220*/  SHF.R.U32.HI R13, RZ, 0x1f, R6 ;  /* 0x0000001fff0d7819 */ /* 0x000fe20000011606 */
[----:B------:R-:W-:Y:S02]  /*0230*/  IMAD R4, R9, -0x1f, R3 ;  /* 0xffffffe109047824 */ /* 0x000fe400078e0203 */
[----:B------:R-:W-:Y:S01]  /*0240*/  IMAD R17, R17, -0x1f, R7 ;  /* 0xffffffe111117824 */ /* 0x000fe200078e0207 */
[----:B------:R-:W-:Y:S01]  /*0250*/  LOP3.LUT R26, R2, 0x1c, R11, 0xf8, !PT ;  /* 0x0000001c021a7812 */ /* 0x000fe200078ef80b */
[----:B------:R-:W-:Y:S01]  /*0260*/  IMAD R11, R7, -0x1f, R5 ;  /* 0xffffffe1070b7824 */ /* 0x000fe200078e0205 */
[----:B------:R-:W-:Y:S01]  /*0270*/  LEA.HI R13, R6, R13, RZ, 0x1c ;  /* 0x0000000d060d7211 */ /* 0x000fe200078fe0ff */
[----:B------:R-:W-:Y:S01]  /*0280*/  IMAD R4, R15, 0x800, R4 ;  /* 0x000008000f047824 */ /* 0x000fe200078e0204 */
[----:B------:R-:W-:Y:S01]  /*0290*/  ISETP.GE.AND P0, PT, R26, 0x180, PT ;  /* 0x000001801a00780c */ /* 0x000fe20003f06270 */
[----:B------:R-:W-:-:S02]  /*02a0*/  IMAD R10, R10, 0x800, R11 ;  /* 0x000008000a0a7824 */ /* 0x000fc400078e020b */
[----:B------:R-:W-:Y:S01]  /*02b0*/  IMAD R24, R4, 0x300, RZ ;  /* 0x0000030004187824 */ /* 0x000fe200078e02ff */
[----:B------:R-:W-:Y:S01]  /*02c0*/  ISETP.LT.AND P1, PT, R3, 0xf04, !P0 ;  /* 0x00000f040300780c */ /* 0x000fe20004721270 */
[C---:B------:R-:W-:Y:S01]  /*02d0*/  VIADD R4, R26.reuse, 0x180 ;  /* 0x000001801a047836 */ /* 0x040fe20000000000 */
[----:B------:R-:W-:Y:S01]  /*02e0*/  ISETP.LT.AND P0, PT, R5, 0xf04, !P0 ;  /* 0x00000f040500780c */ /* 0x000fe20004701270 */
[----:B------:R-:W-:Y:S01]  /*02f0*/  IMAD R3, R17, 0x40, R10 ;  /* 0x0000004011037824 */ /* 0x000fe200078e020a */
[----:B------:R-:W-:Y:S01]  /*0300*/  CS2R R16, SRZ ;  /* 0x0000000000107805 */ /* 0x000fe2000001ff00 */
[----:B------:R-:W-:Y:S02]  /*0310*/  IMAD R25, R13, -0x1f, R9 ;  /* 0xffffffe10d197824 */ /* 0x000fe400078e0209 */
[----:B------:R-:W-:Y:S02]  /*0320*/  IMAD.IADD R6, R26, 0x1, R24 ;  /* 0x000000011a067824 */ /* 0x000fe400078e0218 */
[----:B------:R-:W-:-:S02]  /*0330*/  IMAD.IADD R10, R24, 0x1, R4 ;  /* 0x00000001180a7824 */ /* 0x000fc400078e0204 */
[C---:B------:R-:W-:Y:S02]  /*0340*/  IMAD R7, R25.reuse, 0xc000, R6 ;  /* 0x0000c00019077824 */ /* 0x040fe400078e0206 */
[----:B------:R-:W-:Y:S01]  /*0350*/  IMAD R21, R25, 0xc000, R10 ;  /* 0x0000c00019157824 */ /* 0x000fe200078e020a */
[----:B------:R-:W-:Y:S01]  /*0360*/  CS2R R10, SRZ ;  /* 0x00000000000a7805 */ /* 0x000fe2000001ff00 */
[----:B------:R-:W-:Y:S02]  /*0370*/  IMAD.MOV.U32 R9, RZ, RZ, RZ ;  /* 0x000000ffff097224 */ /* 0x000fe400078e00ff */
[----:B----4-:R-:W-:-:S04]  /*0380*/  IMAD.WIDE R6, R7, 0x4, R28 ;  /* 0x0000000407067825 */ /* 0x010fc800078e021c */
[----:B------:R-:W-:Y:S01]  /*0390*/  IMAD.WIDE R20, R21, 0x4, R28 ;  /* 0x0000000415147825 */ /* 0x000fe200078e021c */
[----:B------:R1:W2:Y:S03]  /*03a0*/  @P1 LDG.E.EL.128 R16, desc[UR8][R6.64] ;  /* 0x0000000806101981 */ /* 0x0002a6000c2e1d00 */
[----:B------:R-:W-:Y:S01]  /*03b0*/  IMAD R3, R3, 0x300, RZ ;  /* 0x0000030003037824 */ /* 0x000fe200078e02ff */
[----:B------:R3:W2:Y:S03]  /*03c0*/  @P1 LDG.E.EL.128 R8, desc[UR8][R20.64] ;  /* 0x0000000814081981 */ /* 0x0006a6000c2e1d00 */
[----:B------:R-:W-:Y:S02]  /*03d0*/  IMAD.IADD R23, R26, 0x1, R3 ;  /* 0x000000011a177824 */ /* 0x000fe400078e0203 */
[----:B------:R-:W-:Y:S01]  /*03e0*/  IMAD.IADD R27, R3, 0x1, R4 ;  /* 0x00000001031b7824 */ /* 0x000fe200078e0204 */
[----:B------:R-:W-:-:S02]  /*03f0*/  CS2R R12, SRZ ;  /* 0x00000000000c7805 */ /* 0x000fc4000001ff00 */
[----:B------:R-:W-:Y:S02]  /*0400*/  CS2R R14, SRZ ;  /* 0x00000000000e7805 */ /* 0x000fe4000001ff00 */
[----:B------:R-:W-:Y:S02]  /*0410*/  CS2R R4, SRZ ;  /* 0x0000000000047805 */ /* 0x000fe4000001ff00 */
[----:B-1----:R-:W-:Y:S01]  /*0420*/  CS2R R6, SRZ ;  /* 0x0000000000067805 */ /* 0x002fe2000001ff00 */
[----:B------:R-:W-:-:S04]  /*0430*/  IMAD.WIDE R22, R23, 0x4, R28 ;  /* 0x0000000417167825 */ /* 0x000fc800078e021c */
[----:B---3--:R-:W-:Y:S01]  /*0440*/  IMAD.WIDE R20, R27, 0x4, R28 ;  /* 0x000000041b147825 */ /* 0x008fe200078e021c */
[----:B------:R1:W3:Y:S04]  /*0450*/  @P0 LDG.E.EL.128 R12, desc[UR8][R22.64] ;  /* 0x00000008160c0981 */ /* 0x0002e8000c2e1d00 */
[----:B------:R4:W3:Y:S01]  /*0460*/  @P0 LDG.E.EL.128 R4, desc[UR8][R20.64] ;  /* 0x0000000814040981 */ /* 0x0008e2000c2e1d00 */
[----:B-1----:R-:W-:Y:S01]  /*0470*/  VIADD R22, R26, 0x300 ;  /* 0x000003001a167836 */ /* 0x002fe20000000000 */
[----:B--2---:R-:W-:Y:S02]  /*0480*/  FSETP.GT.AND P5, PT, R8, R16, PT ;  /* 0x000000100800720b */ /* 0x004fe40003fa4000 */
[----:B------:R-:W-:Y:S02]  /*0490*/  FSETP.GT.AND P2, PT, R9, R17, PT ;  /* 0x000000110900720b */ /* 0x000fe40003f44000 */
[----:B------:R-:W-:-:S02]  /*04a0*/  FSETP.GT.AND P3, PT, R10, R18, PT ;  /* 0x000000120a00720b */ /* 0x000fc40003f64000 */
[----:B------:R-:W-:Y:S02]  /*04b0*/  FSETP.NAN.AND P6, PT, R8, R8, PT ;  /* 0x000000080800720b */ /* 0x000fe40003fc8000 */
[----:B------:R-:W-:-:S05]  /*04c0*/  FSETP.NAN.AND P4, PT, R9, R9, PT ;  /* 0x000000090900720b */ /* 0x000fca0003f88000 */
[----:B------:R-:W-:Y:S02]  /*04d0*/  @!P5 FSEL R8, R8, R16, P6 ;  /* 0x000000100808d208 */ /* 0x000fe40003000000 */
[----:B------:R-:W-:Y:S02]  /*04e0*/  FSETP.GT.AND P5, PT, R11, R19, PT ;  /* 0x000000130b00720b */ /* 0x000fe40003fa4000 */
[----:B------:R-:W-:Y:S02]  /*04f0*/  @!P2 FSEL R9, R9, R17, P4 ;  /* 0x000000110909a208 */ /* 0x000fe40002000000 */
[----:B------:R-:W-:-:S04]  /*0500*/  FSETP.NAN.AND P2, PT, R10, R10, PT ;  /* 0x0000000a0a00720b */ /* 0x000fc80003f48000 */
[----:B------:R-:W-:Y:S01]  /*0510*/  @!P3 FSEL R10, R10, R18, P2 ;  /* 0x000000120a0ab208 */ /* 0x000fe20001000000 */
[----:B------:R-:W-:Y:S01]  /*0520*/  IMAD.IADD R18, R24, 0x1, R22 ;  /* 0x0000000118127824 */ /* 0x000fe200078e0216 */
[----:B------:R-:W-:-:S03]  /*0530*/  FSETP.NAN.AND P2, PT, R11, R11, PT ;  /* 0x0000000b0b00720b */ /* 0x000fc60003f48000 */
[----:B----4-:R-:W-:Y:S01]  /*0540*/  IMAD R21, R25, 0xc000, R18 ;  /* 0x0000c00019157824 */ /* 0x010fe200078e0212 */
[----:B------:R-:W-:Y:S02]  /*0550*/  @!P5 FSEL R11, R11, R19, P2 ;  /* 0x000000130b0bd208 */ /* 0x000fe40001000000 */
[----:B------:R-:W-:Y:S02]  /*0560*/  CS2R R16, SRZ ;  /* 0x0000000000107805 */ /* 0x000fe4000001ff00 */
[----:B------:R-:W-:Y:S01]  /*0570*/  CS2R R18, SRZ ;  /* 0x0000000000127805 */ /* 0x000fe2000001ff00 */
[----:B------:R-:W-:-:S05]  /*0580*/  IMAD.WIDE R20, R21, 0x4, R28 ;  /* 0x0000000415147825 */ /* 0x000fca00078e021c */
[----:B------:R1:W2:Y:S01]  /*0590*/  @P1 LDG.E.EL.128 R16, desc[UR8][R20.64] ;  /* 0x0000000814101981 */ /* 0x0002a2000c2e1d00 */
[C---:B---3--:R-:W-:Y:S02]  /*05a0*/  FSETP.GT.AND P6, PT, R4.reuse, R12, PT ;  /* 0x0000000c0400720b */ /* 0x048fe40003fc4000 */
[----:B------:R-:W-:Y:S02]  /*05b0*/  FSETP.NAN.AND P3, PT, R4, R4, PT ;  /* 0x000000040400720b */ /* 0x000fe40003f68000 */
[----:B------:R-:W-:Y:S02]  /*05c0*/  FSETP.GT.AND P4, PT, R5, R13, PT ;  /* 0x0000000d0500720b */ /* 0x000fe40003f84000 */
[----:B------:R-:W-:Y:S02]  /*05d0*/  FSETP.GT.AND P2, PT, R7, R15, PT ;  /* 0x0000000f0700720b */ /* 0x000fe40003f44000 */
[----:B------:R-:W-:-:S05]  /*05e0*/  FSETP.NAN.AND P5, PT, R5, R5, PT ;  /* 0x000000050500720b */ /* 0x000fca0003fa8000 */
[----:B------:R-:W-:Y:S02]  /*05f0*/  @!P6 FSEL R4, R4, R12, P3 ;  /* 0x0000000c0404e208 */ /* 0x000fe40001800000 */
[C---:B------:R-:W-:Y:S02]  /*0600*/  FSETP.GT.AND P3, PT, R6.reuse, R14, PT ;  /* 0x0000000e0600720b */ /* 0x040fe40003f64000 */
[----:B------:R-:W-:Y:S02]  /*0610*/  @!P4 FSEL R5, R5, R13, P5 ;  /* 0x0000000d0505c208 */ /* 0x000fe40002800000 */
[----:B------:R-:W-:Y:S02]  /*0620*/  FSETP.NAN.AND P4, PT, R6, R6, PT ;  /* 0x000000060600720b */ /* 0x000fe40003f88000 */
[----:B------:R-:W-:Y:S01]  /*0630*/  FSETP.NAN.AND P5, PT, R7, R7, PT ;  /* 0x000000070700720b */ /* 0x000fe20003fa8000 */
[----:B------:R-:W-:Y:S01]  /*0640*/  IMAD.IADD R23, R3, 0x1, R22 ;  /* 0x0000000103177824 */ /* 0x000fe200078e0216 */
[----:B------:R-:W-:-:S02]  /*0650*/  CS2R R12, SRZ ;  /* 0x00000000000c7805 */ /* 0x000fc4000001ff00 */
[----:B------:R-:W-:Y:S01]  /*0660*/  @!P2 FSEL R7, R7, R15, P5 ;  /* 0x0000000f0707a208 */ /* 0x000fe20002800000 */
[----:B-1----:R-:W-:Y:S02]  /*0670*/  IMAD.WIDE R20, R23, 0x4, R28 ;  /* 0x0000000417147825 */ /* 0x002fe400078e021c */
[----:B------:R-:W-:Y:S02]  /*0680*/  @!P3 FSEL R6, R6, R14, P4 ;  /* 0x0000000e0606b208 */ /* 0x000fe40002000000 */
[----:B------:R-:W-:-:S06]  /*0690*/  CS2R R14, SRZ ;  /* 0x00000000000e7805 */ /* 0x000fcc000001ff00 */
[----:B------:R1:W3:Y:S01]  /*06a0*/  @P0 LDG.E.EL.128 R12, desc[UR8][R20.64] ;  /* 0x00000008140c0981 */ /* 0x0002e2000c2e1d00 */
[----:B------:R-:W-:Y:S01]  /*06b0*/  VIADD R22, R26, 0x6000 ;  /* 0x000060001a167836 */ /* 0x000fe20000000000 */
[----:B--2---:R-:W-:Y:S02]  /*06c0*/  FSETP.NAN.AND P5, PT, R16, R16, PT ;  /* 0x000000101000720b */ /* 0x004fe40003fa8000 */
[-C--:B------:R-:W-:Y:S02]  /*06d0*/  FSETP.NAN.AND P2, PT, R17, R17.reuse, PT ;  /* 0x000000111100720b */ /* 0x080fe40003f48000 */
[----:B------:R-:W-:Y:S02]  /*06e0*/  FSETP.NAN.AND P3, PT, R18, R18, PT ;  /* 0x000000121200720b */ /* 0x000fe40003f68000 */
[----:B------:R-:W-:Y:S02]  /*06f0*/  FSETP.GEU.AND P6, PT, R8, R16, PT ;  /* 0x000000100800720b */ /* 0x000fe40003fce000 */
[----:B------:R-:W-:-:S05]  /*0700*/  FSETP.GEU.AND P4, PT, R9, R17, PT ;  /* 0x000000110900720b */ /* 0x000fca0003f8e000 */
[----:B------:R-:W-:Y:S02]  /*0710*/  @!P5 FSEL R16, R16, R8, !P6 ;  /* 0x000000081010d208 */ /* 0x000fe40007000000 */
[----:B------:R-:W-:Y:S02]  /*0720*/  FSETP.NAN.AND P5, PT, R19, R19, PT ;  /* 0x000000131300720b */ /* 0x000fe40003fa8000 */
[----:B------:R-:W-:Y:S02]  /*0730*/  @!P2 FSEL R17, R17, R9, !P4 ;  /* 0x000000091111a208 */ /* 0x000fe40006000000 */
[----:B------:R-:W-:-:S04]  /*0740*/  FSETP.GEU.AND P2, PT, R10, R18, PT ;  /* 0x000000120a00720b */ /* 0x000fc80003f4e000 */
[----:B------:R-:W-:Y:S01]  /*0750*/  @!P3 FSEL R18, R18, R10, !P2 ;  /* 0x0000000a1212b208 */ /* 0x000fe20005000000 */
[----:B------:R-:W-:Y:S01]  /*0760*/  IMAD.IADD R10, R24, 0x1, R22 ;  /* 0x00000001180a7824 */ /* 0x000fe200078e0216 */
[----:B------:R-:W-:-:S03]  /*0770*/  FSETP.GEU.AND P2, PT, R11, R19, PT ;  /* 0x000000130b00720b */ /* 0x000fc60003f4e000 */
[----:B-1----:R-:W-:Y:S01]  /*0780*/  IMAD R21, R25, 0xc000, R10 ;  /* 0x0000c00019157824 */ /* 0x002fe200078e020a */
[----:B------:R-:W-:Y:S02]  /*0790*/  @!P5 FSEL R19, R19, R11, !P2 ;  /* 0x0000000b1313d208 */ /* 0x000fe40005000000 */
[----:B------:R-:W-:Y:S02]  /*07a0*/  CS2R R8, SRZ ;  /* 0x0000000000087805 */ /* 0x000fe4000001ff00 */
[----:B------:R-:W-:Y:S01]  /*07b0*/  CS2R R10, SRZ ;  /* 0x00000000000a7805 */ /* 0x000fe2000001ff00 */
[----:B------:R-:W-:-:S05]  /*07c0*/  IMAD.WIDE R20, R21, 0x4, R28 ;  /* 0x0000000415147825 */ /* 0x000fca00078e021c */
[----:B------:R1:W2:Y:S01]  /*07d0*/  @P1 LDG.E.EL.128 R8, desc[UR8][R20.64] ;  /* 0x0000000814081981 */ /* 0x0002a2000c2e1d00 */
[-C--:B---3--:R-:W-:Y:S02]  /*07e0*/  FSETP.NAN.AND P6, PT, R12, R12.reuse, PT ;  /* 0x0000000c0c00720b */ /* 0x088fe40003fc8000 */
[----:B------:R-:W-:Y:S02]  /*07f0*/  FSETP.GEU.AND P3, PT, R4, R12, PT ;  /* 0x0000000c0400720b */ /* 0x000fe40003f6e000 */
[----:B------:R-:W-:Y:S02]  /*0800*/  FSETP.NAN.AND P4, PT, R13, R13, PT ;  /* 0x0000000d0d00720b */ /* 0x000fe40003f88000 */
[----:B------:R-:W-:Y:S02]  /*0810*/  FSETP.NAN.AND P2, PT, R15, R15, PT ;  /* 0x0000000f0f00720b */ /* 0x000fe40003f48000 */
[----:B------:R-:W-:-:S05]  /*0820*/  FSETP.GEU.AND P5, PT, R5, R13, PT ;  /* 0x0000000d0500720b */ /* 0x000fca0003fae000 */
[----:B------:R-:W-:Y:S02]  /*0830*/  @!P6 FSEL R12, R12, R4, !P3 ;  /* 0x000000040c0ce208 */ /* 0x000fe40005800000 */
[-C--:B------:R-:W-:Y:S02]  /*0840*/  FSETP.NAN.AND P3, PT, R14, R14.reuse, PT ;  /* 0x0000000e0e00720b */ /* 0x080fe40003f68000 */
[----:B------:R-:W-:Y:S02]  /*0850*/  @!P4 FSEL R13, R13, R5, !P5 ;  /* 0x000000050d0dc208 */ /* 0x000fe40006800000 */
[----:B------:R-:W-:Y:S02]  /*0860*/  FSETP.GEU.AND P4, PT, R6, R14, PT ;  /* 0x0000000e0600720b */ /* 0x000fe40003f8e000 */
[----:B------:R-:W-:Y:S01]  /*0870*/  FSETP.GEU.AND P5, PT, R7, R15, PT ;  /* 0x0000000f0700720b */ /* 0x000fe20003fae000 */
[----:B------:R-:W-:Y:S01]  /*0880*/  IMAD.IADD R23, R3, 0x1, R22 ;  /* 0x0000000103177824 */ /* 0x000fe200078e0216 */
[----:B------:R-:W-:-:S02]  /*0890*/  CS2R R4, SRZ ;  /* 0x0000000000047805 */ /* 0x000fc4000001ff00 */
[----:B------:R-:W-:Y:S01]  /*08a0*/  @!P2 FSEL R15, R15, R7, !P5 ;  /* 0x000000070f0fa208 */ /* 0x000fe20006800000 */
[----:B-1----:R-:W-:Y:S02]  /*08b0*/  IMAD.WIDE R20, R23, 0x4, R28 ;  /* 0x0000000417147825 */ /* 0x002fe400078e021c */
[----:B------:R-:W-:Y:S02]  /*08c0*/  @!P3 FSEL R14, R14, R6, !P4 ;  /* 0x000000060e0eb208 */ /* 0x000fe40006000000 */
        /* <DEDUP_REMOVED lines=75> */
[----:B------:R-:W-:Y:S02]  /*0d80*/  CS2R R22, SRZ ;  /* 0x0000000000167805 */ /* 0x000fe4000001ff00 */
[----:B-1----:R-:W-:Y:S02]  /*0d90*/  CS2R R20, SRZ ;  /* 0x0000000000147805 */ /* 0x002fe4000001ff00 */
[-C--:B--2---:R-:W-:Y:S02]  /*0da0*/  FSETP.NAN.AND P4, PT, R8, R8.reuse, PT ;  /* 0x000000080800720b */ /* 0x084fe40003f88000 */
[----:B------:R-:W-:Y:S02]  /*0db0*/  FSETP.NAN.AND P2, PT, R9, R9, PT ;  /* 0x000000090900720b */ /* 0x000fe40003f48000 */
[----:B------:R-:W-:-:S02]  /*0dc0*/  FSETP.GEU.AND P5, PT, R16, R8, PT ;  /* 0x000000081000720b */ /* 0x000fc40003fae000 */
[----:B------:R-:W-:-:S07]  /*0dd0*/  FSETP.GEU.AND P6, PT, R17, R9, PT ;  /* 0x000000091100720b */ /* 0x000fce0003fce000 */
[----:B------:R-:W-:Y:S01]  /*0de0*/  @!P4 FSEL R8, R8, R16, !P5 ;  /* 0x000000100808c208 */ /* 0x000fe20006800000 */
[----:B------:R-:W-:Y:S01]  /*0df0*/  IMAD.IADD R16, R24, 0x1, R27 ;  /* 0x0000000118107824 */ /* 0x000fe200078e021b */
[----:B------:R-:W-:-:S03]  /*0e00*/  @!P2 FSEL R9, R9, R17, !P6 ;  /* 0x000000110909a208 */ /* 0x000fc60007000000 */
[----:B------:R-:W-:-:S04]  /*0e10*/  IMAD R17, R25, 0xc000, R16 ;  /* 0x0000c00019117824 */ /* 0x000fc800078e0210 */
[----:B------:R-:W-:-:S05]  /*0e20*/  IMAD.WIDE R16, R17, 0x4, R28 ;  /* 0x0000000411107825 */ /* 0x000fca00078e021c */
[----:B------:R1:W2:Y:S01]  /*0e30*/  @P1 LDG.E.EL.128 R20, desc[UR8][R16.64] ;  /* 0x0000000810141981 */ /* 0x0002a2000c2e1d00 */
[-C--:B------:R-:W-:Y:S02]  /*0e40*/  FSETP.NAN.AND P3, PT, R10, R10.reuse, PT ;  /* 0x0000000a0a00720b */ /* 0x080fe40003f68000 */
[----:B------:R-:W-:Y:S02]  /*0e50*/  FSETP.NAN.AND P4, PT, R11, R11, PT ;  /* 0x0000000b0b00720b */ /* 0x000fe40003f88000 */
[----:B------:R-:W-:Y:S02]  /*0e60*/  FSETP.GEU.AND P2, PT, R18, R10, PT ;  /* 0x0000000a1200720b */ /* 0x000fe40003f4e000 */
[----:B---3--:R-:W-:-:S07]  /*0e70*/  FSETP.NAN.AND P5, PT, R4, R4, PT ;  /* 0x000000040400720b */ /* 0x008fce0003fa8000 */
[----:B------:R-:W-:Y:S02]  /*0e80*/  @!P3 FSEL R10, R10, R18, !P2 ;  /* 0x000000120a0ab208 */ /* 0x000fe40005000000 */
[----:B------:R-:W-:-:S04]  /*0e90*/  FSETP.GEU.AND P2, PT, R19, R11, PT ;  /* 0x0000000b1300720b */ /* 0x000fc80003f4e000 */
[----:B------:R-:W-:Y:S02]  /*0ea0*/  @!P4 FSEL R11, R11, R19, !P2 ;  /* 0x000000130b0bc208 */ /* 0x000fe40005000000 */
[----:B------:R-:W-:Y:S02]  /*0eb0*/  FSETP.NAN.AND P4, PT, R5, R5, PT ;  /* 0x000000050500720b */ /* 0x000fe40003f88000 */
[----:B------:R-:W-:-:S04]  /*0ec0*/  FSETP.GEU.AND P3, PT, R12, R4, PT ;  /* 0x000000040c00720b */ /* 0x000fc80003f6e000 */
[----:B------:R-:W-:Y:S02]  /*0ed0*/  @!P5 FSEL R4, R4, R12, !P3 ;  /* 0x0000000c0404d208 */ /* 0x000fe40005800000 */
[----:B------:R-:W-:Y:S02]  /*0ee0*/  FSETP.GEU.AND P5, PT, R13, R5, PT ;  /* 0x000000050d00720b */ /* 0x000fe40003fae000 */
[----:B-1----:R-:W-:-:S03]  /*0ef0*/  CS2R R16, SRZ ;  /* 0x0000000000107805 */ /* 0x002fc6000001ff00 */
[----:B------:R-:W-:Y:S01]  /*0f00*/  @!P4 FSEL R5, R5, R13, !P5 ;  /* 0x0000000d0505c208 */ /* 0x000fe20006800000 */
[----:B------:R-:W-:Y:S01]  /*0f10*/  IMAD.IADD R13, R3, 0x1, R27 ;  /* 0x00000001030d7824 */ /* 0x000fe200078e021b */
[----:B------:R-:W-:-:S03]  /*0f20*/  CS2R R18, SRZ ;  /* 0x0000000000127805 */ /* 0x000fc6000001ff00 */
[----:B------:R-:W-:Y:S01]  /*0f30*/  IMAD.WIDE R12, R13, 0x4, R28 ;  /* 0x000000040d0c7825 */ /* 0x000fe200078e021c */
[----:B------:R-:W-:-:S04]  /*0f40*/  FSETP.NAN.AND P3, PT, R6, R6, PT ;  /* 0x000000060600720b */ /* 0x000fc80003f68000 */
[----:B------:R1:W3:Y:S01]  /*0f50*/  @P0 LDG.E.EL.128 R16, desc[UR8][R12.64] ;  /* 0x000000080c100981 */ /* 0x0002e2000c2e1d00 */
[----:B------:R-:W-:Y:S02]  /*0f60*/  FSETP.NAN.AND P2, PT, R7, R7, PT ;  /* 0x000000070700720b */ /* 0x000fe40003f48000 */
[----:B------:R-:W-:-:S06]  /*0f70*/  FSETP.GEU.AND P4, PT, R14, R6, PT ;  /* 0x000000060e00720b */ /* 0x000fcc0003f8e000 */
[----:B------:R-:W-:Y:S02]  /*0f80*/  @!P3 FSEL R6, R6, R14, !P4 ;  /* 0x0000000e0606b208 */ /* 0x000fe40006000000 */
[----:B------:R-:W-:-:S04]  /*0f90*/  FSETP.GEU.AND P5, PT, R15, R7, PT ;  /* 0x000000070f00720b */ /* 0x000fc80003fae000 */
[----:B------:R-:W-:Y:S02]  /*0fa0*/  @!P2 FSEL R7, R7, R15, !P5 ;  /* 0x0000000f0707a208 */ /* 0x000fe40006800000 */
[----:B------:R-:W-:Y:S02]  /*0fb0*/  CS2R R14, SRZ ;  /* 0x00000000000e7805 */ /* 0x000fe4000001ff00 */
[-C--:B--2---:R-:W-:Y:S02]  /*0fc0*/  FSETP.NAN.AND P3, PT, R20, R20.reuse, PT ;  /* 0x000000141400720b */ /* 0x084fe40003f68000 */
[-C--:B------:R-:W-:Y:S02]  /*0fd0*/  FSETP.NAN.AND P2, PT, R21, R21.reuse, PT ;  /* 0x000000151500720b */ /* 0x080fe40003f48000 */
[----:B------:R-:W-:Y:S02]  /*0fe0*/  FSETP.GEU.AND P4, PT, R8, R20, PT ;  /* 0x000000140800720b */ /* 0x000fe40003f8e000 */
[----:B------:R-:W-:-:S07]  /*0ff0*/  FSETP.GEU.AND P5, PT, R9, R21, PT ;  /* 0x000000150900720b */ /* 0x000fce0003fae000 */
[----:B------:R-:W-:Y:S02]  /*1000*/  @!P3 FSEL R20, R20, R8, !P4 ;  /* 0x000000081414b208 */ /* 0x000fe40006000000 */
[----:B------:R-:W-:Y:S02]  /*1010*/  FSETP.NAN.AND P4, PT, R22, R22, PT ;  /* 0x000000161600720b */ /* 0x000fe40003f88000 */
[----:B------:R-:W-:Y:S01]  /*1020*/  FSETP.NAN.AND P3, PT, R23, R23, PT ;  /* 0x000000171700720b */ /* 0x000fe20003f68000 */
[----:B------:R-:W-:Y:S01]  /*1030*/  VIADD R8, R26, 0xc180 ;  /* 0x0000c1801a087836 */ /* 0x000fe20000000000 */
[----:B------:R-:W-:-:S03]  /*1040*/  @!P2 FSEL R21, R21, R9, !P5 ;  /* 0x000000091515a208 */ /* 0x000fc60006800000 */
[----:B-1----:R-:W-:Y:S01]  /*1050*/  IMAD.IADD R12, R24, 0x1, R8 ;  /* 0x00000001180c7824 */ /* 0x002fe200078e0208 */
[----:B------:R-:W-:Y:S02]  /*1060*/  FSETP.GEU.AND P2, PT, R10, R22, PT ;  /* 0x000000160a00720b */ /* 0x000fe40003f4e000 */
[----:B------:R-:W-:Y:S01]  /*1070*/  FSETP.GEU.AND P5, PT, R11, R23, PT ;  /* 0x000000170b00720b */ /* 0x000fe20003fae000 */
[----:B------:R-:W-:Y:S01]  /*1080*/  IMAD R9, R25, 0xc000, R12 ;  /* 0x0000c00019097824 */ /* 0x000fe200078e020c */
[----:B------:R-:W-:Y:S02]  /*1090*/  CS2R R12, SRZ ;  /* 0x00000000000c7805 */ /* 0x000fe4000001ff00 */
[----:B------:R-:W-:Y:S02]  /*10a0*/  @!P4 FSEL R22, R22, R10, !P2 ;  /* 0x0000000a1616c208 */ /* 0x000fe40005000000 */
[----:B------:R-:W-:Y:S01]  /*10b0*/  @!P3 FSEL R23, R23, R11, !P5 ;  /* 0x0000000b1717b208 */ /* 0x000fe20006800000 */
[----:B------:R-:W-:-:S05]  /*10c0*/  IMAD.WIDE R10, R9, 0x4, R28 ;  /* 0x00000004090a7825 */ /* 0x000fca00078e021c */
[----:B------:R1:W2:Y:S01]  /*10d0*/  @P1 LDG.E.EL.128 R12, desc[UR8][R10.64] ;  /* 0x000000080a0c1981 */ /* 0x0002a2000c2e1d00 */
[-C--:B---3--:R-:W-:Y:S02]  /*10e0*/  FSETP.NAN.AND P2, PT, R16, R16.reuse, PT ;  /* 0x000000101000720b */ /* 0x088fe40003f48000 */
[-C--:B------:R-:W-:Y:S02]  /*10f0*/  FSETP.NAN.AND P3, PT, R17, R17.reuse, PT ;  /* 0x000000111100720b */ /* 0x080fe40003f68000 */
[----:B------:R-:W-:Y:S02]  /*1100*/  FSETP.GEU.AND P4, PT, R4, R16, PT ;  /* 0x000000100400720b */ /* 0x000fe40003f8e000 */
[----:B------:R-:W-:Y:S01]  /*1110*/  FSETP.GEU.AND P5, PT, R5, R17, PT ;  /* 0x000000110500720b */ /* 0x000fe20003fae000 */
[----:B------:R-:W-:Y:S02]  /*1120*/  VIADD R26, R26, 0xc300 ;  /* 0x0000c3001a1a7836 */ /* 0x000fe40000000000 */
[----:B------:R-:W-:Y:S01]  /*1130*/  IMAD.IADD R27, R3, 0x1, R8 ;  /* 0x00000001031b7824 */ /* 0x000fe200078e0208 */
[----:B------:R-:W-:Y:S01]  /*1140*/  CS2R R8, SRZ ;  /* 0x0000000000087805 */ /* 0x000fe2000001ff00 */
[----:B------:R-:W-:-:S02]  /*1150*/  IMAD.IADD R24, R24, 0x1, R26 ;  /* 0x0000000118187824 */ /* 0x000fc400078e021a */
[----:B------:R-:W-:Y:S02]  /*1160*/  @!P2 FSEL R16, R16, R4, !P4 ;  /* 0x000000041010a208 */ /* 0x000fe40006000000 */
[----:B------:R-:W-:Y:S01]  /*1170*/  @!P3 FSEL R17, R17, R5, !P5 ;  /* 0x000000051111b208 */ /* 0x000fe20006800000 */
[----:B------:R-:W-:Y:S01]  /*1180*/  IMAD.IADD R3, R3, 0x1, R26 ;  /* 0x0000000103037824 */ /* 0x000fe200078e021a */
[-C--:B------:R-:W-:Y:S02]  /*1190*/  FSETP.NAN.AND P2, PT, R18, R18.reuse, PT ;  /* 0x000000121200720b */ /* 0x080fe40003f48000 */
[----:B-1----:R-:W-:Y:S02]  /*11a0*/  CS2R R10, SRZ ;  /* 0x00000000000a7805 */ /* 0x002fe4000001ff00 */
[----:B------:R-:W-:Y:S01]  /*11b0*/  FSETP.NAN.AND P3, PT, R19, R19, PT ;  /* 0x000000131300720b */ /* 0x000fe20003f68000 */
[----:B------:R-:W-:Y:S01]  /*11c0*/  IMAD.WIDE R26, R27, 0x4, R28 ;  /* 0x000000041b1a7825 */ /* 0x000fe200078e021c */
[----:B------:R-:W-:-:S02]  /*11d0*/  FSETP.GEU.AND P4, PT, R6, R18, PT ;  /* 0x000000120600720b */ /* 0x000fc40003f8e000 */
[----:B------:R-:W-:Y:S02]  /*11e0*/  FSETP.GEU.AND P5, PT, R7, R19, PT ;  /* 0x000000130700720b */ /* 0x000fe40003fae000 */
[----:B------:R-:W3:Y:S01]  /*11f0*/  @P0 LDG.E.EL.128 R8, desc[UR8][R26.64] ;  /* 0x000000081a080981 */ /* 0x000ee2000c2e1d00 */
[----:B------:R-:W-:Y:S01]  /*1200*/  IMAD R25, R25, 0xc000, R24 ;  /* 0x0000c00019197824 */ /* 0x000fe200078e0218 */
[----:B------:R-:W-:Y:S02]  /*1210*/  CS2R R4, SRZ ;  /* 0x0000000000047805 */ /* 0x000fe4000001ff00 */
[----:B------:R-:W-:-:S03]  /*1220*/  @!P2 FSEL R18, R18, R6, !P4 ;  /* 0x000000061212a208 */ /* 0x000fc60006000000 */
[----:B------:R-:W-:Y:S02]  /*1230*/  @!P3 FSEL R19, R19, R7, !P5 ;  /* 0x000000071313b208 */ /* 0x000fe40006800000 */
[----:B------:R-:W-:Y:S01]  /*1240*/  CS2R R6, SRZ ;  /* 0x0000000000067805 */ /* 0x000fe2000001ff00 */
[----:B------:R-:W-:-:S05]  /*1250*/  IMAD.WIDE R24, R25, 0x4, R28 ;  /* 0x0000000419187825 */ /* 0x000fca00078e021c */
[----:B------:R1:W4:Y:S02]  /*1260*/  @P1 LDG.E.EL.128 R4, desc[UR8][R24.64] ;  /* 0x0000000818041981 */ /* 0x000324000c2e1d00 */
[----:B-1----:R-:W1:Y:S01]  /*1270*/  S2R R24, SR_TID.X ;  /* 0x0000000000187919 */ /* 0x002e620000002100 */
[----:B------:R-:W5:Y:S01]  /*1280*/  S2UR UR6, SR_CgaCtaId ;  /* 0x00000000000679c3 */ /* 0x000f620000008800 */
[----:B------:R-:W-:Y:S01]  /*1290*/  IMAD.WIDE R28, R3, 0x4, R28 ;  /* 0x00000004031c7825 */ /* 0x000fe200078e021c */
[----:B------:R-:W-:Y:S02]  /*12a0*/  UMOV UR5, 0x400 ;  /* 0x0000040000057882 */ /* 0x000fe40000000000 */
[----:B-----5:R-:W-:Y:S01]  /*12b0*/  UPRMT UR5, UR6, 0x654, UR5 ;  /* 0x0000065406057896 */ /* 0x020fe20008000005 */
[----:B-1----:R-:W-:-:S04]  /*12c0*/  SHF.R.U32.HI R3, RZ, 0x1, R24 ;  /* 0x00000001ff037819 */ /* 0x002fc80000011618 */
[----:B------:R-:W-:Y:S02]  /*12d0*/  LOP3.LUT R3, R3, 0x3c, RZ, 0xc0, !PT ;  /* 0x0000003c03037812 */ /* 0x000fe400078ec0ff */
[-C--:B--2---:R-:W-:Y:S02]  /*12e0*/  FSETP.NAN.AND P1, PT, R12, R12.reuse, PT ;  /* 0x0000000c0c00720b */ /* 0x084fe40003f28000 */
[----:B------:R-:W-:Y:S02]  /*12f0*/  FSETP.GEU.AND P2, PT, R20, R12, PT ;  /* 0x0000000c1400720b */ /* 0x000fe40003f4e000 */
[----:B------:R-:W-:-:S09]  /*1300*/  FSETP.NAN.AND P3, PT, R15, R15, PT ;  /* 0x0000000f0f00720b */ /* 0x000fd20003f68000 */
[----:B------:R-:W-:Y:S02]  /*1310*/  @!P1 FSEL R12, R12, R20, !P2 ;  /* 0x000000140c0c9208 */ /* 0x000fe40005000000 */
[-C--:B------:R-:W-:Y:S02]  /*1320*/  FSETP.NAN.AND P1, PT, R13, R13.reuse, PT ;  /* 0x0000000d0d00720b */ /* 0x080fe40003f28000 */
[-C--:B------:R-:W-:Y:S01]  /*1330*/  FSETP.NAN.AND P2, PT, R14, R14.reuse, PT ;  /* 0x0000000e0e00720b */ /* 0x080fe20003f48000 */
[----:B------:R-:W-:Y:S01]  /*1340*/  IMAD.SHL.U32 R20, R24, 0x10, RZ ;  /* 0x0000001018147824 */ /* 0x000fe200078e00ff */
[----:B------:R-:W-:Y:S02]  /*1350*/  FSETP.GEU.AND P4, PT, R21, R13, PT ;  /* 0x0000000d1500720b */ /* 0x000fe40003f8e000 */
[----:B------:R-:W-:Y:S02]  /*1360*/  FSETP.GEU.AND P5, PT, R22, R14, PT ;  /* 0x0000000e1600720b */ /* 0x000fe40003fae000 */
[----:B------:R-:W-:-:S02]  /*1370*/  LOP3.LUT R20, R20, 0x7f0, RZ, 0xc0, !PT ;  /* 0x000007f014147812 */ /* 0x000fc400078ec0ff */
[----:B------:R-:W-:Y:S02]  /*1380*/  FSETP.GEU.AND P6, PT, R23, R15, PT ;  /* 0x0000000f1700720b */ /* 0x000fe40003fce000 */
[----:B------:R-:W-:Y:S02]  /*1390*/  IADD3 R3, R20, UR5, R3 ;  /* 0x0000000514037c10 */ /* 0x000fe4000fffe003 */
[----:B------:R-:W-:Y:S02]  /*13a0*/  @!P1 FSEL R13, R13, R21, !P4 ;  /* 0x000000150d0d9208 */ /* 0x000fe40006000000 */
[----:B------:R-:W-:Y:S02]  /*13b0*/  CS2R R20, SRZ ;  /* 0x0000000000147805 */ /* 0x000fe4000001ff00 */
[----:B------:R-:W-:Y:S02]  /*13c0*/  @!P2 FSEL R14, R14, R22, !P5 ;  /* 0x000000160e0ea208 */ /* 0x000fe40006800000 */
[----:B------:R-:W-:-:S02]  /*13d0*/  @!P3 FSEL R15, R15, R23, !P6 ;  /* 0x000000170f0fb208 */ /* 0x000fc40007000000 */
[----:B------:R-:W-:-:S06]  /*13e0*/  CS2R R22, SRZ ;  /* 0x0000000000167805 */ /* 0x000fcc000001ff00 */
[----:B------:R1:W2:Y:S01]  /*13f0*/  @P0 LDG.E.EL.128 R20, desc[UR8][R28.64] ;  /* 0x000000081c140981 */ /* 0x0002a2000c2e1d00 */
[-C--:B---3--:R-:W-:Y:S02]  /*1400*/  FSETP.NAN.AND P0, PT, R8, R8.reuse, PT ;  /* 0x000000080800720b */ /* 0x088fe40003f08000 */
[-C--:B------:R-:W-:Y:S02]  /*1410*/  FSETP.NAN.AND P1, PT, R9, R9.reuse, PT ;  /* 0x000000090900720b */ /* 0x080fe40003f28000 */
[----:B------:R-:W-:Y:S02]  /*1420*/  FSETP.GEU.AND P2, PT, R16, R8, PT ;  /* 0x000000081000720b */ /* 0x000fe40003f4e000 */
[----:B------:R-:W-:-:S07]  /*1430*/  FSETP.GEU.AND P3, PT, R17, R9, PT ;  /* 0x000000091100720b */ /* 0x000fce0003f6e000 */
[----:B------:R-:W-:Y:S02]  /*1440*/  @!P0 FSEL R8, R8, R16, !P2 ;  /* 0x0000001008088208 */ /* 0x000fe40005000000 */
[-C--:B------:R-:W-:Y:S02]  /*1450*/  FSETP.NAN.AND P0, PT, R10, R10.reuse, PT ;  /* 0x0000000a0a00720b */ /* 0x080fe40003f08000 */
[----:B------:R-:W-:Y:S02]  /*1460*/  @!P1 FSEL R9, R9, R17, !P3 ;  /* 0x0000001109099208 */ /* 0x000fe40005800000 */
[----:B------:R-:W-:-:S09]  /*1470*/  FSETP.GEU.AND P1, PT, R18, R10, PT ;  /* 0x0000000a1200720b */ /* 0x000fd20003f2e000 */
[----:B------:R-:W-:Y:S02]  /*1480*/  @!P0 FSEL R10, R10, R18, !P1 ;  /* 0x000000120a0a8208 */ /* 0x000fe40004800000 */
[-C--:B------:R-:W-:Y:S02]  /*1490*/  FSETP.NAN.AND P0, PT, R11, R11.reuse, PT ;  /* 0x0000000b0b00720b */ /* 0x080fe40003f08000 */
[----:B----4-:R-:W-:Y:S02]  /*14a0*/  FSETP.NAN.AND P1, PT, R4, R4, PT ;  /* 0x000000040400720b */ /* 0x010fe40003f28000 */
[----:B------:R-:W-:Y:S02]  /*14b0*/  FSETP.GEU.AND P2, PT, R19, R11, PT ;  /* 0x0000000b1300720b */ /* 0x000fe40003f4e000 */
[----:B------:R-:W-:-:S07]  /*14c0*/  FSETP.NAN.AND P3, PT, R7, R7, PT ;  /* 0x000000070700720b */ /* 0x000fce0003f68000 */
[----:B------:R-:W-:Y:S02]  /*14d0*/  @!P0 FSEL R11, R11, R19, !P2 ;  /* 0x000000130b0b8208 */ /* 0x000fe40005000000 */
[----:B------:R-:W-:Y:S02]  /*14e0*/  FSETP.GEU.AND P2, PT, R12, R4, PT ;  /* 0x000000040c00720b */ /* 0x000fe40003f4e000 */
[-C--:B------:R-:W-:Y:S02]  /*14f0*/  FSETP.NAN.AND P0, PT, R5, R5.reuse, PT ;  /* 0x000000050500720b */ /* 0x080fe40003f08000 */
[----:B------:R-:W-:Y:S02]  /*1500*/  @!P1 SEL R4, R4, R12, !P2 ;  /* 0x0000000c04049207 */ /* 0x000fe40005000000 */
[----:B------:R-:W-:Y:S02]  /*1510*/  FSETP.NAN.AND P2, PT, R6, R6, PT ;  /* 0x000000060600720b */ /* 0x000fe40003f48000 */
[----:B------:R-:W-:-:S02]  /*1520*/  FSETP.GEU.AND P1, PT, R13, R5, PT ;  /* 0x000000050d00720b */ /* 0x000fc40003f2e000 */
[----:B------:R-:W-:Y:S02]  /*1530*/  FSETP.GEU.AND P4, PT, R14, R6, PT ;  /* 0x000000060e00720b */ /* 0x000fe40003f8e000 */
[----:B------:R-:W-:-:S03]  /*1540*/  FSETP.GEU.AND P5, PT, R15, R7, PT ;  /* 0x000000070f00720b */ /* 0x000fc60003fae000 */
[----:B------:R-:W-:Y:S02]  /*1550*/  @!P0 SEL R5, R5, R13, !P1 ;  /* 0x0000000d05058207 */ /* 0x000fe40004800000 */
[----:B------:R-:W-:Y:S02]  /*1560*/  @!P3 SEL R7, R7, R15, !P5 ;  /* 0x0000000f0707b207 */ /* 0x000fe40006800000 */
[----:B------:R-:W-:Y:S02]  /*1570*/  @!P2 SEL R6, R6, R14, !P4 ;  /* 0x0000000e0606a207 */ /* 0x000fe40006000000 */
[----:B------:R-:W-:Y:S01]  /*1580*/  LOP3.LUT R16, R24, 0x7f, RZ, 0xc0, !PT ;  /* 0x0000007f18107812 */ /* 0x000fe200078ec0ff */
[----:B------:R-:W-:Y:S04]  /*1590*/  STS [R3], R4 ;  /* 0x0000000403007388 */ /* 0x000fe80000000800 */
[----:B------:R-:W-:Y:S01]  /*15a0*/  STS [R3+0x4], R5 ;  /* 0x0000040503007388 */ /* 0x000fe20000000800 */
[----:B------:R-:W-:-:S03]  /*15b0*/  LOP3.LUT R17, R16, 0x80, RZ, 0xfc, !PT ;  /* 0x0000008010117812 */ /* 0x000fc600078efcff */
[----:B------:R-:W-:Y:S01]  /*15c0*/  STS [R3+0x8], R6 ;  /* 0x0000080603007388 */ /* 0x000fe20000000800 */
[----:B------:R-:W-:-:S03]  /*15d0*/  LOP3.LUT R25, R16, 0x100, RZ, 0xfc, !PT ;  /* 0x0000010010197812 */ /* 0x000fc600078efcff */
[----:B------:R3:W-:Y:S01]  /*15e0*/  STS [R3+0xc], R7 ;  /* 0x00000c0703007388 */ /* 0x0007e20000000800 */
[----:B------:R-:W-:Y:S02]  /*15f0*/  LOP3.LUT R26, R16, 0x180, RZ, 0xfc, !PT ;  /* 0x00000180101a7812 */ /* 0x000fe400078efcff */
[----:B------:R-:W-:Y:S02]  /*1600*/  SHF.R.U32.HI R30, RZ, 0x3, R24 ;  /* 0x00000003ff1e7819 */ /* 0x000fe40000011618 */
[----:B------:R-:W-:Y:S02]  /*1610*/  SHF.R.U32.HI R24, RZ, 0x3, R17 ;  /* 0x00000003ff187819 */ /* 0x000fe40000011611 */
[----:B------:R-:W-:Y:S02]  /*1620*/  SHF.R.U32.HI R25, RZ, 0x3, R25 ;  /* 0x00000003ff197819 */ /* 0x000fe40000011619 */
[----:B------:R-:W-:Y:S02]  /*1630*/  SHF.R.U32.HI R27, RZ, 0x3, R26 ;  /* 0x00000003ff1b7819 */ /* 0x000fe4000001161a */
[----:B------:R-:W-:-:S02]  /*1640*/  LOP3.LUT R17, R30, 0xc, RZ, 0xc0, !PT ;  /* 0x0000000c1e117812 */ /* 0x000fc400078ec0ff */
[----:B------:R-:W-:Y:S02]  /*1650*/  LOP3.LUT R24, R24, 0x1c, RZ, 0xc0, !PT ;  /* 0x0000001c18187812 */ /* 0x000fe400078ec0ff */
[----:B------:R-:W-:Y:S02]  /*1660*/  LOP3.LUT R26, R25, 0x2c, RZ, 0xc0, !PT ;  /* 0x0000002c191a7812 */ /* 0x000fe400078ec0ff */
[----:B-1----:R-:W-:Y:S01]  /*1670*/  LOP3.LUT R28, R27, 0x3c, RZ, 0xc0, !PT ;  /* 0x0000003c1b1c7812 */ /* 0x002fe200078ec0ff */
[----:B------:R-:W-:Y:S02]  /*1680*/  VIADD R17, R17, UR5 ;  /* 0x0000000511117c36 */ /* 0x000fe40008000000 */
[----:B------:R-:W-:Y:S02]  /*1690*/  VIADD R25, R24, UR5 ;  /* 0x0000000518197c36 */ /* 0x000fe40008000000 */
[----:B------:R-:W-:Y:S02]  /*16a0*/  VIADD R27, R26, UR5 ;  /* 0x000000051a1b7c36 */ /* 0x000fe40008000000 */
[----:B------:R-:W-:-:S02]  /*16b0*/  VIADD R29, R28, UR5 ;  /* 0x000000051c1d7c36 */ /* 0x000fc40008000000 */
[C---:B------:R-:W-:Y:S02]  /*16c0*/  IMAD R17, R16.reuse, 0x4, R17 ;  /* 0x0000000410117824 */ /* 0x040fe400078e0211 */
[C---:B------:R-:W-:Y:S02]  /*16d0*/  IMAD R26, R16.reuse, 0x4, R25 ;  /* 0x00000004101a7824 */ /* 0x040fe400078e0219 */
[C---:B------:R-:W-:Y:S02]  /*16e0*/  IMAD R27, R16.reuse, 0x4, R27 ;  /* 0x00000004101b7824 */ /* 0x040fe400078e021b */
[----:B------:R-:W-:Y:S01]  /*16f0*/  IMAD R16, R16, 0x4, R29 ;  /* 0x0000000410107824 */ /* 0x000fe200078e021d */
[----:B------:R-:W-:-:S04]  /*1700*/  SHF.R.U32.HI R24, RZ, 0x5, R0 ;  /* 0x00000005ff187819 */ /* 0x000fc80000011600 */
[----:B------:R-:W-:-:S04]  /*1710*/  SGXT.U32 R24, R24, 0x2 ;  /* 0x000000021818781a */ /* 0x000fc80000000000 */
[----:B------:R-:W-:Y:S01]  /*1720*/  LOP3.LUT R25, R24, UR4, RZ, 0xfc, !PT ;  /* 0x0000000418197c12 */ /* 0x000fe2000f8efcff */
[----:B------:R-:W-:Y:S01]  /*1730*/  IMAD.MOV.U32 R24, RZ, RZ, RZ ;  /* 0x000000ffff187224 */ /* 0x000fe200078e00ff */
[----:B------:R-:W-:-:S03]  /*1740*/  LOP3.LUT R0, R2, 0x1f, R0, 0xf8, !PT ;  /* 0x0000001f02007812 */ /* 0x000fc600078ef800 */
[C---:B------:R-:W-:Y:S01]  /*1750*/  IMAD.HI R2, R25.reuse, -0x779bd671, R24 ;  /* 0x8864298f19027827 */ /* 0x040fe200078e0218 */
[----:B------:R-:W-:-:S03]  /*1760*/  LOP3.LUT R19, R25, 0x4, RZ, 0xfc, !PT ;  /* 0x0000000419137812 */ /* 0x000fc600078efcff */
[----:B------:R-:W-:Y:S01]  /*1770*/  IMAD.MOV.U32 R18, RZ, RZ, RZ ;  /* 0x000000ffff127224 */ /* 0x000fe200078e00ff */
[----:B------:R-:W-:-:S03]  /*1780*/  SHF.R.U32.HI R29, RZ, 0x1f, R2 ;  /* 0x0000001fff1d7819 */ /* 0x000fc60000011602 */
[----:B------:R-:W-:Y:S01]  /*1790*/  IMAD.HI R12, R19, -0x779bd671, R18 ;  /* 0x8864298f130c7827 */ /* 0x000fe200078e0212 */
[----:B------:R-:W-:-:S04]  /*17a0*/  LEA.HI.SX32 R29, R2, R29, 0x17 ;  /* 0x0000001d021d7211 */ /* 0x000fc800078fbaff */
[----:B------:R-:W-:Y:S01]  /*17b0*/  SHF.R.U32.HI R13, RZ, 0x1f, R12 ;  /* 0x0000001fff0d7819 */ /* 0x000fe2000001160c */
[----:B------:R-:W-:-:S03]  /*17c0*/  IMAD R31, R29, -0x3c1, R25 ;  /* 0xfffffc3f1d1f7824 */ /* 0x000fc600078e0219 */
[----:B------:R-:W-:Y:S01]  /*17d0*/  LEA.HI.SX32 R18, R12, R13, 0x17 ;  /* 0x0000000d0c127211 */ /* 0x000fe200078fbaff */
[----:B------:R-:W-:Y:S01]  /*17e0*/  IMAD R2, R0, 0x3c1, R31 ;  /* 0x000003c100027824 */ /* 0x000fe200078e021f */
[C---:B------:R-:W-:Y:S01]  /*17f0*/  LOP3.LUT R13, R25.reuse, 0x8, RZ, 0xfc, !PT ;  /* 0x00000008190d7812 */ /* 0x040fe200078efcff */
[----:B------:R-:W-:Y:S01]  /*1800*/  IMAD.MOV.U32 R12, RZ, RZ, RZ ;  /* 0x000000ffff0c7224 */ /* 0x000fe200078e00ff */
[----:B------:R-:W-:Y:S01]  /*1810*/  LOP3.LUT R15, R25, 0x10, RZ, 0xfc, !PT ;  /* 0x00000010190f7812 */ /* 0x000fe200078efcff */
[----:B------:R-:W-:Y:S01]  /*1820*/  IMAD R2, R29, 0xf0400, R2 ;  /* 0x000f04001d027824 */ /* 0x000fe200078e0202 */
[----:B------:R-:W-:Y:S01]  /*1830*/  LOP3.LUT R29, R25, 0xc, RZ, 0xfc, !PT ;  /* 0x0000000c191d7812 */ /* 0x000fe200078efcff */
[----:B------:R-:W-:-:S04]  /*1840*/  IMAD.HI R12, R13, -0x779bd671, R12 ;  /* 0x8864298f0d0c7827 */ /* 0x000fc800078e020c */
[----:B------:R-:W-:Y:S02]  /*1850*/  IMAD.MOV.U32 R14, RZ, RZ, RZ ;  /* 0x000000ffff0e7224 */ /* 0x000fe400078e00ff */
[----:B------:R-:W-:Y:S01]  /*1860*/  IMAD.MOV.U32 R28, RZ, RZ, RZ ;  /* 0x000000ffff1c7224 */ /* 0x000fe200078e00ff */
[----:B---3--:R-:W-:Y:S01]  /*1870*/  LOP3.LUT R7, R25, 0x14, RZ, 0xfc, !PT ;  /* 0x0000001419077812 */ /* 0x008fe200078efcff */
[----:B------:R-:W-:Y:S01]  /*1880*/  IMAD.HI R5, R15, -0x779bd671, R14 ;  /* 0x8864298f0f057827 */ /* 0x000fe200078e020e */
[----:B------:R-:W-:-:S03]  /*1890*/  SHF.R.U32.HI R14, RZ, 0x1f, R12 ;  /* 0x0000001fff0e7819 */ /* 0x000fc6000001160c */
[----:B------:R-:W-:Y:S01]  /*18a0*/  IMAD.HI R4, R29, -0x779bd671, R28 ;  /* 0x8864298f1d047827 */ /* 0x000fe200078e021c */
[----:B------:R-:W-:Y:S01]  /*18b0*/  BAR.SYNC.DEFER_BLOCKING 0x0 ;  /* 0x0000000000007b1d */ /* 0x000fe20000010000 */
[----:B------:R-:W-:Y:S02]  /*18c0*/  ISETP.GE.AND P0, PT, R0, 0x180, PT ;  /* 0x000001800000780c */ /* 0x000fe40003f06270 */
[----:B------:R-:W-:Y:S01]  /*18d0*/  IMAD.MOV.U32 R6, RZ, RZ, RZ ;  /* 0x000000ffff067224 */ /* 0x000fe200078e00ff */
[----:B------:R-:W-:Y:S02]  /*18e0*/  LEA.HI.SX32 R12, R12, R14, 0x17 ;  /* 0x0000000e0c0c7211 */ /* 0x000fe400078fbaff */
[----:B------:R-:W-:Y:S01]  /*18f0*/  SHF.R.U32.HI R14, RZ, 0x1f, R5 ;  /* 0x0000001fff0e7819 */ /* 0x000fe20000011605 */
[----:B------:R-:W-:-:S03]  /*1900*/  IMAD.HI R6, R7, -0x779bd671, R6 ;  /* 0x8864298f07067827 */ /* 0x000fc600078e0206 */
[----:B------:R-:W-:Y:S02]  /*1910*/  LEA.HI.SX32 R14, R5, R14, 0x17 ;  /* 0x0000000e050e7211 */ /* 0x000fe400078fbaff */
[----:B------:R-:W-:-:S04]  /*1920*/  SHF.R.U32.HI R5, RZ, 0x1f, R6 ;  /* 0x0000001fff057819 */ /* 0x000fc80000011606 */
[----:B------:R-:W-:Y:S02]  /*1930*/  LEA.HI.SX32 R5, R6, R5, 0x17 ;  /* 0x0000000506057211 */ /* 0x000fe400078fbaff */
[----:B------:R-:W-:Y:S01]  /*1940*/  ISETP.LT.AND P6, PT, R19, 0xf04, !P0 ;  /* 0x00000f041300780c */ /* 0x000fe200047c1270 */
[----:B------:R-:W-:-:S04]  /*1950*/  IMAD R19, R18, -0x3c1, R19 ;  /* 0xfffffc3f12137824 */ /* 0x000fc800078e0213 */
[----:B------:R-:W-:Y:S01]  /*1960*/  IMAD R18, R18, 0xf0400, R19 ;  /* 0x000f040012127824 */ /* 0x000fe200078e0213 */
[-C--:B--2---:R-:W-:Y:S02]  /*1970*/  FSETP.NAN.AND P1, PT, R20, R20.reuse, PT ;  /* 0x000000141400720b */ /* 0x084fe40003f28000 */
[----:B------:R-:W-:Y:S02]  /*1980*/  FSETP.GEU.AND P3, PT, R8, R20, PT ;  /* 0x000000140800720b */ /* 0x000fe40003f6e000 */
[-C--:B------:R-:W-:Y:S02]  /*1990*/  FSETP.NAN.AND P2, PT, R21, R21.reuse, PT ;  /* 0x000000151500720b */ /* 0x080fe40003f48000 */
[----:B------:R-:W-:-:S07]  /*19a0*/  FSETP.GEU.AND P4, PT, R9, R21, PT ;  /* 0x000000150900720b */ /* 0x000fce0003f8e000 */
[----:B------:R-:W-:Y:S02]  /*19b0*/  @!P1 SEL R20, R20, R8, !P3 ;  /* 0x0000000814149207 */ /* 0x000fe40005800000 */
[-C--:B------:R-:W-:Y:S01]  /*19c0*/  FSETP.NAN.AND P3, PT, R22, R22.reuse, PT ;  /* 0x000000161600720b */ /* 0x080fe20003f68000 */
[----:B------:R-:W-:Y:S01]  /*19d0*/  LDS R8, [R16+0x600] ;  /* 0x0006000010087984 */ /* 0x000fe20000000800 */
[----:B------:R-:W-:Y:S02]  /*19e0*/  FSETP.NAN.AND P1, PT, R23, R23, PT ;  /* 0x000000171700720b */ /* 0x000fe40003f28000 */
[----:B------:R-:W-:Y:S02]  /*19f0*/  @!P2 SEL R21, R21, R9, !P4 ;  /* 0x000000091515a207 */ /* 0x000fe40006000000 */
[----:B------:R-:W-:Y:S01]  /*1a00*/  FSETP.GEU.AND P2, PT, R10, R22, PT ;  /* 0x000000160a00720b */ /* 0x000fe20003f4e000 */
[----:B------:R-:W-:Y:S01]  /*1a10*/  LDS R9, [R27+0x400] ;  /* 0x000400001b097984 */ /* 0x000fe20000000800 */
[----:B------:R-:W-:-:S05]  /*1a20*/  FSETP.GEU.AND P4, PT, R11, R23, PT ;  /* 0x000000170b00720b */ /* 0x000fca0003f8e000 */
[----:B------:R-:W-:Y:S02]  /*1a30*/  @!P3 SEL R22, R22, R10, !P2 ;  /* 0x0000000a1616b207 */ /* 0x000fe40005000000 */
[----:B------:R-:W-:Y:S01]  /*1a40*/  @!P1 SEL R23, R23, R11, !P4 ;  /* 0x0000000b17179207 */ /* 0x000fe20006000000 */
[----:B------:R-:W-:Y:S04]  /*1a50*/  LDS R10, [R26+0x200] ;  /* 0x000200001a0a7984 */ /* 0x000fe80000000800 */
[----:B------:R-:W1:Y:S01]  /*1a60*/  LDS R11, [R17] ;  /* 0x00000000110b7984 */ /* 0x000e620000000800 */
[----:B------:R-:W-:Y:S06]  /*1a70*/  BAR.SYNC.DEFER_BLOCKING 0x0 ;  /* 0x0000000000007b1d */ /* 0x000fec0000010000 */
[----:B------:R-:W-:Y:S04]  /*1a80*/  STS [R3], R20 ;  /* 0x0000001403007388 */ /* 0x000fe80000000800 */
[----:B------:R-:W-:Y:S04]  /*1a90*/  STS [R3+0x4], R21 ;  /* 0x0000041503007388 */ /* 0x000fe80000000800 */
[----:B------:R-:W-:Y:S04]  /*1aa0*/  STS [R3+0x8], R22 ;  /* 0x0000081603007388 */ /* 0x000fe80000000800 */
[----:B------:R2:W-:Y:S01]  /*1ab0*/  STS [R3+0xc], R23 ;  /* 0x00000c1703007388 */ /* 0x0005e20000000800 */
[----:B------:R-:W-:Y:S08]  /*1ac0*/  BAR.SYNC.DEFER_BLOCKING 0x0 ;  /* 0x0000000000007b1d */ /* 0x000ff00000010000 */
[----:B--2---:R-:W2:Y:S01]  /*1ad0*/  LDC.64 R22, c[0x0][0x218] ;  /* 0x00008600ff167b82 */ /* 0x004ea20000000a00 */
[----:B------:R-:W-:Y:S01]  /*1ae0*/  LOP3.LUT R21, R25, 0x18, RZ, 0xfc, !PT ;  /* 0x0000001819157812 */ /* 0x000fe200078efcff */
[----:B------:R-:W-:Y:S01]  /*1af0*/  IMAD.MOV.U32 R20, RZ, RZ, RZ ;  /* 0x000000ffff147224 */ /* 0x000fe200078e00ff */
[----:B------:R-:W-:-:S02]  /*1b00*/  SHF.R.U32.HI R3, RZ, 0x1f, R4 ;  /* 0x0000001fff037819 */ /* 0x000fc40000011604 */
[----:B------:R-:W-:Y:S02]  /*1b10*/  ISETP.LT.AND P3, PT, R25, 0xf04, !P0 ;  /* 0x00000f041900780c */ /* 0x000fe40004761270 */
[----:B------:R-:W-:Y:S01]  /*1b20*/  LEA.HI.SX32 R4, R4, R3, 0x17 ;  /* 0x0000000304047211 */ /* 0x000fe200078fbaff */
[----:B------:R-:W3:Y:S04]  /*1b30*/  LDS R17, [R17] ;  /* 0x0000000011117984 */ /* 0x000ee80000000800 */
[----:B------:R-:W4:Y:S04]  /*1b40*/  LDS R26, [R26+0x200] ;  /* 0x000200001a1a7984 */ /* 0x000f280000000800 */
[----:B------:R-:W5:Y:S01]  /*1b50*/  LDS R27, [R27+0x400] ;  /* 0x000400001b1b7984 */ /* 0x000f620000000800 */
[----:B------:R-:W-:-:S04]  /*1b60*/  IMAD.HI R3, R21, -0x779bd671, R20 ;  /* 0x8864298f15037827 */ /* 0x000fc800078e0214 */
[----:B--2---:R-:W-:Y:S01]  /*1b70*/  IMAD.WIDE R30, R2, 0x4, R22 ;  /* 0x00000004021e7825 */ /* 0x004fe200078e0216 */
[----:B------:R-:W-:Y:S02]  /*1b80*/  SHF.R.U32.HI R6, RZ, 0x1f, R3 ;  /* 0x0000001fff067819 */ /* 0x000fe40000011603 */
[----:B------:R-:W-:Y:S01]  /*1b90*/  ISETP.LT.AND P1, PT, R13, 0xf04, !P0 ;  /* 0x00000f040d00780c */ /* 0x000fe20004721270 */
[----:B------:R-:W-:Y:S01]  /*1ba0*/  IMAD R28, R4, -0x3c1, R29 ;  /* 0xfffffc3f041c7824 */ /* 0x000fe200078e021d */
[----:B------:R-:W-:Y:S01]  /*1bb0*/  LEA.HI.SX32 R6, R3, R6, 0x17 ;  /* 0x0000000603067211 */ /* 0x000fe200078fbaff */
[----:B------:R-:W-:Y:S01]  /*1bc0*/  IMAD R13, R12, -0x3c1, R13 ;  /* 0xfffffc3f0c0d7824 */ /* 0x000fe200078e020d */
[----:B-1----:R1:W-:Y:S01]  /*1bd0*/  @P3 STG.E desc[UR8][R30.64], R11 ;  /* 0x0000000b1e003986 */ /* 0x0023e2000c101908 */
[----:B------:R-:W-:Y:S01]  /*1be0*/  ISETP.LT.AND P3, PT, R15, 0xf04, !P0 ;  /* 0x00000f040f00780c */ /* 0x000fe20004761270 */
[----:B------:R-:W-:Y:S01]  /*1bf0*/  IMAD R28, R4, 0xf0400, R28 ;  /* 0x000f0400041c7824 */ /* 0x000fe200078e021c */
[----:B------:R-:W-:Y:S01]  /*1c00*/  ISETP.LT.AND P5, PT, R21, 0xf04, !P0 ;  /* 0x00000f041500780c */ /* 0x000fe200047a1270 */
[----:B------:R-:W-:-:S02]  /*1c10*/  IMAD R15, R14, -0x3c1, R15 ;  /* 0xfffffc3f0e0f7824 */ /* 0x000fc400078e020f */
[----:B------:R-:W-:Y:S01]  /*1c20*/  IMAD R4, R5, -0x3c1, R7 ;  /* 0xfffffc3f05047824 */ /* 0x000fe200078e0207 */
[----:B------:R-:W-:Y:S01]  /*1c30*/  ISETP.LT.AND P2, PT, R29, 0xf04, !P0 ;  /* 0x00000f041d00780c */ /* 0x000fe20004741270 */
[----:B------:R-:W-:Y:S01]  /*1c40*/  IMAD R13, R12, 0xf0400, R13 ;  /* 0x000f04000c0d7824 */ /* 0x000fe200078e020d */
[----:B------:R-:W-:Y:S01]  /*1c50*/  LOP3.LUT R25, R25, 0x1c, RZ, 0xfc, !PT ;  /* 0x0000001c19197812 */ /* 0x000fe200078efcff */
[----:B------:R-:W-:Y:S01]  /*1c60*/  IMAD R21, R6, -0x3c1, R21 ;  /* 0xfffffc3f06157824 */ /* 0x000fe200078e0215 */
[----:B------:R-:W-:Y:S01]  /*1c70*/  ISETP.LT.AND P4, PT, R7, 0xf04, !P0 ;  /* 0x00000f040700780c */ /* 0x000fe20004781270 */
[----:B------:R-:W-:Y:S02]  /*1c80*/  IMAD R3, R0, 0x3c1, R18 ;  /* 0x000003c100037824 */ /* 0x000fe400078e0212 */
[----:B------:R-:W-:Y:S02]  /*1c90*/  IMAD R15, R14, 0xf0400, R15 ;  /* 0x000f04000e0f7824 */ /* 0x000fe400078e020f */
[----:B-1----:R-:W-:Y:S01]  /*1ca0*/  IMAD R11, R5, 0xf0400, R4 ;  /* 0x000f0400050b7824 */ /* 0x002fe200078e0204 */
[----:B------:R-:W-:Y:S01]  /*1cb0*/  ISETP.LT.AND P0, PT, R25, 0xf04, !P0 ;  /* 0x00000f041900780c */ /* 0x000fe20004701270 */
[----:B------:R-:W-:-:S02]  /*1cc0*/  IMAD R21, R6, 0xf0400, R21 ;  /* 0x000f040006157824 */ /* 0x000fc400078e0215 */
[C---:B------:R-:W-:Y:S02]  /*1cd0*/  IMAD R5, R0.reuse, 0x3c1, R13 ;  /* 0x000003c100057824 */ /* 0x040fe400078e020d */
[----:B------:R-:W-:Y:S02]  /*1ce0*/  IMAD R7, R0, 0x3c1, R28 ;  /* 0x000003c100077824 */ /* 0x000fe400078e021c */
[----:B------:R-:W-:-:S04]  /*1cf0*/  IMAD.WIDE R2, R3, 0x4, R22 ;  /* 0x0000000403027825 */ /* 0x000fc800078e0216 */
[C---:B------:R-:W-:Y:S02]  /*1d00*/  IMAD R13, R0.reuse, 0x3c1, R15 ;  /* 0x000003c1000d7824 */ /* 0x040fe400078e020f */
[C---:B------:R-:W-:Y:S02]  /*1d10*/  IMAD R11, R0.reuse, 0x3c1, R11 ;  /* 0x000003c1000b7824 */ /* 0x040fe400078e020b */
[----:B------:R-:W-:Y:S02]  /*1d20*/  IMAD R21, R0, 0x3c1, R21 ;  /* 0x000003c100157824 */ /* 0x000fe400078e0215 */
[--C-:B------:R-:W-:Y:S01]  /*1d30*/  IMAD.WIDE R4, R5, 0x4, R22.reuse ;  /* 0x0000000405047825 */ /* 0x100fe200078e0216 */
[----:B------:R1:W-:Y:S03]  /*1d40*/  @P6 STG.E desc[UR8][R2.64], R10 ;  /* 0x0000000a02006986 */ /* 0x0003e6000c101908 */
[--C-:B------:R-:W-:Y:S01]  /*1d50*/  IMAD.WIDE R6, R7, 0x4, R22.reuse ;  /* 0x0000000407067825 */ /* 0x100fe200078e0216 */
[----:B------:R2:W-:Y:S03]  /*1d60*/  @P1 STG.E desc[UR8][R4.64], R9 ;  /* 0x0000000904001986 */ /* 0x0005e6000c101908 */
[--C-:B------:R-:W-:Y:S01]  /*1d70*/  IMAD.WIDE R12, R13, 0x4, R22.reuse ;  /* 0x000000040d0c7825 */ /* 0x100fe200078e0216 */
[----:B------:R2:W-:Y:S03]  /*1d80*/  @P2 STG.E desc[UR8][R6.64], R8 ;  /* 0x0000000806002986 */ /* 0x0005e6000c101908 */
[--C-:B------:R-:W-:Y:S01]  /*1d90*/  IMAD.WIDE R14, R11, 0x4, R22.reuse ;  /* 0x000000040b0e7825 */ /* 0x100fe200078e0216 */
[----:B---3--:R2:W-:Y:S03]  /*1da0*/  @P3 STG.E desc[UR8][R12.64], R17 ;  /* 0x000000110c003986 */ /* 0x0085e6000c101908 */
[----:B-1----:R-:W-:Y:S01]  /*1db0*/  IMAD.WIDE R2, R21, 0x4, R22 ;  /* 0x0000000415027825 */ /* 0x002fe200078e0216 */
[----:B----4-:R2:W-:Y:S04]  /*1dc0*/  @P4 STG.E desc[UR8][R14.64], R26 ;  /* 0x0000001a0e004986 */ /* 0x0105e8000c101908 */
[----:B-----5:R2:W-:Y:S01]  /*1dd0*/  @P5 STG.E desc[UR8][R2.64], R27 ;  /* 0x0000001b02005986 */ /* 0x0205e2000c101908 */
[----:B------:R-:W-:Y:S05]  /*1de0*/  @!P0 EXIT ;  /* 0x000000000000894d */ /* 0x000fea0003800000 */
[----:B--2---:R-:W0:Y:S01]  /*1df0*/  LDS R5, [R16+0x600] ;  /* 0x0006000010057984 */ /* 0x004e220000000800 */
[----:B------:R-:W-:-:S04]  /*1e00*/  IMAD.MOV.U32 R24, RZ, RZ, RZ ;  /* 0x000000ffff187224 */ /* 0x000fc800078e00ff */
[----:B------:R-:W-:-:S05]  /*1e10*/  IMAD.HI R2, R25, -0x779bd671, R24 ;  /* 0x8864298f19027827 */ /* 0x000fca00078e0218 */
[----:B------:R-:W-:-:S04]  /*1e20*/  SHF.R.U32.HI R3, RZ, 0x1f, R2 ;  /* 0x0000001fff037819 */ /* 0x000fc80000011602 */
[----:B------:R-:W-:-:S05]  /*1e30*/  LEA.HI.SX32 R3, R2, R3, 0x17 ;  /* 0x0000000302037211 */ /* 0x000fca00078fbaff */
[----:B------:R-:W-:-:S04]  /*1e40*/  IMAD R24, R3, -0x3c1, R25 ;  /* 0xfffffc3f03187824 */ /* 0x000fc800078e0219 */
[----:B------:R-:W-:-:S04]  /*1e50*/  IMAD R3, R3, 0xf0400, R24 ;  /* 0x000f040003037824 */ /* 0x000fc800078e0218 */
[----:B------:R-:W-:-:S04]  /*1e60*/  IMAD R3, R0, 0x3c1, R3 ;  /* 0x000003c100037824 */ /* 0x000fc800078e0203 */
[----:B------:R-:W-:-:S05]  /*1e70*/  IMAD.WIDE R22, R3, 0x4, R22 ;  /* 0x0000000403167825 */ /* 0x000fca00078e0216 */
[----:B0-----:R-:W-:Y:S01]  /*1e80*/  STG.E desc[UR8][R22.64], R5 ;  /* 0x0000000516007986 */ /* 0x001fe2000c101908 */
[----:B------:R-:W-:Y:S05]  /*1e90*/  EXIT ;  /* 0x000000000000794d */ /* 0x000fea0003800000 */
.L_x_0:
[----:B------:R-:W-:-:S00]  /*1ea0*/  BRA `(.L_x_0) ;  /* 0xfffffffc00fc7947 */ /* 0x000fc0000383ffff */
[----:B------:R-:W-:-:S00]  /*1eb0*/  NOP ;  /* 0x0000000000007918 */ /* 0x000fc00000000000 */
        /* <DEDUP_REMOVED lines=12> */
.L_x_1:


//--------------------- .nv.shared.triton_poi_fused_max_pool2d_with_indices_6 --------------------------
	.section	.nv.shared.triton_poi_fused_max_pool2d_with_indices_6,"aw",@nobits
	.sectionflags	@""
	.align	16
	.zero		1024


//--------------------- .nv.constant0.triton_poi_fused_max_pool2d_with_indices_6 --------------------------
	.section	.nv.constant0.triton_poi_fused_max_pool2d_with_indices_6,"a",@progbits
	.sectionflags	@""
	.align	4
.nv.constant0.triton_poi_fused_max_pool2d_with_indices_6:
	.zero		552
